//
// Generated by NVIDIA NVVM Compiler
//
// Compiler Build ID: CL-36424714
// Cuda compilation tools, release 13.0, V13.0.88
// Based on NVVM 20.0.0
//

.version 9.0
.target sm_100
.address_size 64

	// .globl	_Z12findMinIndexPiS_ii

.visible .entry _Z12findMinIndexPiS_ii(
	.param .u64 .ptr .align 1 _Z12findMinIndexPiS_ii_param_0,
	.param .u64 .ptr .align 1 _Z12findMinIndexPiS_ii_param_1,
	.param .u32 _Z12findMinIndexPiS_ii_param_2,
	.param .u32 _Z12findMinIndexPiS_ii_param_3
)
{
	.reg .pred 	%p<3>;
	.reg .b32 	%r<12>;
	.reg .b64 	%rd<9>;

	ld.param.u64 	%rd2, [_Z12findMinIndexPiS_ii_param_0];
	ld.param.u64 	%rd3, [_Z12findMinIndexPiS_ii_param_1];
	ld.param.u32 	%r3, [_Z12findMinIndexPiS_ii_param_2];
	ld.param.u32 	%r4, [_Z12findMinIndexPiS_ii_param_3];
	cvta.to.global.u64 	%rd1, %rd3;
	mov.u32 	%r5, %tid.x;
	mov.u32 	%r6, %ctaid.x;
	mov.u32 	%r7, %ntid.x;
	mad.lo.s32 	%r1, %r6, %r7, %r5;
	sub.s32 	%r8, %r4, %r3;
	setp.ge.s32 	%p1, %r1, %r8;
	@%p1 bra 	$L__BB0_3;
	cvta.to.global.u64 	%rd4, %rd2;
	add.s32 	%r2, %r3, %r1;
	mul.wide.s32 	%rd5, %r2, 4;
	add.s64 	%rd6, %rd4, %rd5;
	ld.global.u32 	%r9, [%rd6];
	ld.global.u32 	%r10, [%rd1];
	mul.wide.s32 	%rd7, %r10, 4;
	add.s64 	%rd8, %rd4, %rd7;
	ld.global.u32 	%r11, [%rd8];
	setp.ge.s32 	%p2, %r9, %r11;
	@%p2 bra 	$L__BB0_3;
	st.global.u32 	[%rd1], %r2;
$L__BB0_3:
	ret;

}
	// .globl	_Z12swapElementsPiii
.visible .entry _Z12swapElementsPiii(
	.param .u64 .ptr .align 1 _Z12swapElementsPiii_param_0,
	.param .u32 _Z12swapElementsPiii_param_1,
	.param .u32 _Z12swapElementsPiii_param_2
)
{
	.reg .b32 	%r<5>;
	.reg .b64 	%rd<7>;

	ld.param.u64 	%rd1, [_Z12swapElementsPiii_param_0];
	ld.param.u32 	%r1, [_Z12swapElementsPiii_param_1];
	ld.param.u32 	%r2, [_Z12swapElementsPiii_param_2];
	cvta.to.global.u64 	%rd2, %rd1;
	mul.wide.s32 	%rd3, %r1, 4;
	add.s64 	%rd4, %rd2, %rd3;
	ld.global.u32 	%r3, [%rd4];
	mul.wide.s32 	%rd5, %r2, 4;
	add.s64 	%rd6, %rd2, %rd5;
	ld.global.u32 	%r4, [%rd6];
	st.global.u32 	[%rd4], %r4;
	st.global.u32 	[%rd6], %r3;
	ret;

}


// ===== COMPILED SASS (sm_100) =====

	.target	sm_100

	.elftype	@"ET_EXEC"


//--------------------- .note.nv.tkinfo           --------------------------
	.section	.note.nv.tkinfo,"",@"SHT_NOTE"
	.sectionflags	@"SHF_NOTE_NV_TKINFO"
	.tkinfo
        /*0018*/ 	.word	0x00000002
        /*0030*/ 	.string	""
        /*0030*/ 	.string	"ptxas"
        /*0030*/ 	.string	"Cuda compilation tools, release 13.0, V13.0.88"
        /*0030*/ 	.string	"Build cuda_13.0.r13.0/compiler.36424714_0"
        /*0030*/ 	.string	"-arch sm_100 -m 64 "



//--------------------- .note.nv.cuinfo           --------------------------
	.section	.note.nv.cuinfo,"",@"SHT_NOTE"
	.sectionflags	@"SHF_NOTE_NV_CUINFO"
        /*0018*/ 	.short	0x0002
        /*001a*/ 	.short	0x0064
        /*001c*/ 	.short	0x0082
	.zero		2


//--------------------- .nv.info                  --------------------------
	.section	.nv.info,"",@"SHT_CUDA_INFO"
	.align	4


	//----- nvinfo : EIATTR_REGCOUNT
	.align		4
        /*0000*/ 	.byte	0x04, 0x2f
        /*0002*/ 	.short	(.L_1 - .L_0)
	.align		4
.L_0:
        /*0004*/ 	.word	index@(_Z12findMinIndexPiS_ii)
        /*0008*/ 	.word	0x0000000e


	//----- nvinfo : EIATTR_FRAME_SIZE
	.align		4
.L_1:
        /*000c*/ 	.byte	0x04, 0x11
        /*000e*/ 	.short	(.L_3 - .L_2)
	.align		4
.L_2:
        /*0010*/ 	.word	index@(_Z12findMinIndexPiS_ii)
        /*0014*/ 	.word	0x00000000


	//----- nvinfo : EIATTR_REGCOUNT
	.align		4
.L_3:
        /*0018*/ 	.byte	0x04, 0x2f
        /*001a*/ 	.short	(.L_5 - .L_4)
	.align		4
.L_4:
        /*001c*/ 	.word	index@(_Z12swapElementsPiii)
        /*0020*/ 	.word	0x0000000c


	//----- nvinfo : EIATTR_FRAME_SIZE
	.align		4
.L_5:
        /*0024*/ 	.byte	0x04, 0x11
        /*0026*/ 	.short	(.L_7 - .L_6)
	.align		4
.L_6:
        /*0028*/ 	.word	index@(_Z12swapElementsPiii)
        /*002c*/ 	.word	0x00000000


	//----- nvinfo : EIATTR_MIN_STACK_SIZE
	.align		4
.L_7:
        /*0030*/ 	.byte	0x04, 0x12
        /*0032*/ 	.short	(.L_9 - .L_8)
	.align		4
.L_8:
        /*0034*/ 	.word	index@(_Z12swapElementsPiii)
        /*0038*/ 	.word	0x00000000


	//----- nvinfo : EIATTR_MIN_STACK_SIZE
	.align		4
.L_9:
        /*003c*/ 	.byte	0x04, 0x12
        /*003e*/ 	.short	(.L_11 - .L_10)
	.align		4
.L_10:
        /*0040*/ 	.word	index@(_Z12findMinIndexPiS_ii)
        /*0044*/ 	.word	0x00000000
.L_11:


//--------------------- .nv.compat                --------------------------
	.section	.nv.compat,"",@"SHT_CUDA_COMPAT_INFO"
	.align	4
        /*0000*/ 	.byte	0x02, 0x09, 0x00, 0x00, 0x02, 0x02, 0x01, 0x00, 0x02, 0x05, 0x05, 0x00, 0x03, 0x07, 0x01, 0x01
        /*0010*/ 	.byte	0x02, 0x03, 0x00, 0x00, 0x02, 0x06, 0x01, 0x00, 0x04, 0x0b, 0x08, 0x00, 0x09, 0x00, 0x00, 0x00
        /*0020*/ 	.byte	0x00, 0x00, 0x00, 0x00


//--------------------- .nv.info._Z12swapElementsPiii --------------------------
	.section	.nv.info._Z12swapElementsPiii,"",@"SHT_CUDA_INFO"
	.sectionflags	@""
	.align	4


	//----- nvinfo : EIATTR_CUDA_API_VERSION
	.align		4
        /*0000*/ 	.byte	0x04, 0x37
        /*0002*/ 	.short	(.L_13 - .L_12)
.L_12:
        /*0004*/ 	.word	0x00000082


	//----- nvinfo : EIATTR_KPARAM_INFO
	.align		4
.L_13:
        /*0008*/ 	.byte	0x04, 0x17
        /*000a*/ 	.short	(.L_15 - .L_14)
.L_14:
        /*000c*/ 	.word	0x00000000
        /*0010*/ 	.short	0x0002
        /*0012*/ 	.short	0x000c
        /*0014*/ 	.byte	0x00, 0xf0, 0x11, 0x00


	//----- nvinfo : EIATTR_KPARAM_INFO
	.align		4
.L_15:
        /*0018*/ 	.byte	0x04, 0x17
        /*001a*/ 	.short	(.L_17 - .L_16)
.L_16:
        /*001c*/ 	.word	0x00000000
        /*0020*/ 	.short	0x0001
        /*0022*/ 	.short	0x0008
        /*0024*/ 	.byte	0x00, 0xf0, 0x11, 0x00


	//----- nvinfo : EIATTR_KPARAM_INFO
	.align		4
.L_17:
        /*0028*/ 	.byte	0x04, 0x17
        /*002a*/ 	.short	(.L_19 - .L_18)
.L_18:
        /*002c*/ 	.word	0x00000000
        /*0030*/ 	.short	0x0000
        /*0032*/ 	.short	0x0000
        /*0034*/ 	.byte	0x00, 0xf5, 0x21, 0x00


	//----- nvinfo : EIATTR_SPARSE_MMA_MASK
	.align		4
.L_19:
        /*0038*/ 	.byte	0x03, 0x50
        /*003a*/ 	.short	0x0000


	//----- nvinfo : EIATTR_MAXREG_COUNT
	.align		4
        /*003c*/ 	.byte	0x03, 0x1b
        /*003e*/ 	.short	0x00ff


	//----- nvinfo : EIATTR_MERCURY_ISA_VERSION
	.align		4
        /*0040*/ 	.byte	0x03, 0x5f
        /*0042*/ 	.short	0x0101


	//----- nvinfo : EIATTR_VRC_CTA_INIT_COUNT
	.align		4
        /*0044*/ 	.byte	0x02, 0x4a
	.zero		1
	.zero		1


	//----- nvinfo : EIATTR_EXIT_INSTR_OFFSETS
	.align		4
        /*0048*/ 	.byte	0x04, 0x1c
        /*004a*/ 	.short	(.L_21 - .L_20)


	//   ....[0]....
.L_20:
        /*004c*/ 	.word	0x000000a0


	//----- nvinfo : EIATTR_CBANK_PARAM_SIZE
	.align		4
.L_21:
        /*0050*/ 	.byte	0x03, 0x19
        /*0052*/ 	.short	0x0010


	//----- nvinfo : EIATTR_PARAM_CBANK
	.align		4
        /*0054*/ 	.byte	0x04, 0x0a
        /*0056*/ 	.short	(.L_23 - .L_22)
	.align		4
.L_22:
        /*0058*/ 	.word	index@(.nv.constant0._Z12swapElementsPiii)
        /*005c*/ 	.short	0x0380
        /*005e*/ 	.short	0x0010


	//----- nvinfo : EIATTR_SW_WAR
	.align		4
.L_23:
        /*0060*/ 	.byte	0x04, 0x36
        /*0062*/ 	.short	(.L_25 - .L_24)
.L_24:
        /*0064*/ 	.word	0x00000008
.L_25:


//--------------------- .nv.info._Z12findMinIndexPiS_ii --------------------------
	.section	.nv.info._Z12findMinIndexPiS_ii,"",@"SHT_CUDA_INFO"
	.sectionflags	@""
	.align	4


	//----- nvinfo : EIATTR_CUDA_API_VERSION
	.align		4
        /*0000*/ 	.byte	0x04, 0x37
        /*0002*/ 	.short	(.L_27 - .L_26)
.L_26:
        /*0004*/ 	.word	0x00000082


	//----- nvinfo : EIATTR_KPARAM_INFO
	.align		4
.L_27:
        /*0008*/ 	.byte	0x04, 0x17
        /*000a*/ 	.short	(.L_29 - .L_28)
.L_28:
        /*000c*/ 	.word	0x00000000
        /*0010*/ 	.short	0x0003
        /*0012*/ 	.short	0x0014
        /*0014*/ 	.byte	0x00, 0xf0, 0x11, 0x00


	//----- nvinfo : EIATTR_KPARAM_INFO
	.align		4
.L_29:
        /*0018*/ 	.byte	0x04, 0x17
        /*001a*/ 	.short	(.L_31 - .L_30)
.L_30:
        /*001c*/ 	.word	0x00000000
        /*0020*/ 	.short	0x0002
        /*0022*/ 	.short	0x0010
        /*0024*/ 	.byte	0x00, 0xf0, 0x11, 0x00


	//----- nvinfo : EIATTR_KPARAM_INFO
	.align		4
.L_31:
        /*0028*/ 	.byte	0x04, 0x17
        /*002a*/ 	.short	(.L_33 - .L_32)
.L_32:
        /*002c*/ 	.word	0x00000000
        /*0030*/ 	.short	0x0001
        /*0032*/ 	.short	0x0008
        /*0034*/ 	.byte	0x00, 0xf5, 0x21, 0x00


	//----- nvinfo : EIATTR_KPARAM_INFO
	.align		4
.L_33:
        /*0038*/ 	.byte	0x04, 0x17
        /*003a*/ 	.short	(.L_35 - .L_34)
.L_34:
        /*003c*/ 	.word	0x00000000
        /*0040*/ 	.short	0x0000
        /*0042*/ 	.short	0x0000
        /*0044*/ 	.byte	0x00, 0xf5, 0x21, 0x00


	//----- nvinfo : EIATTR_SPARSE_MMA_MASK
	.align		4
.L_35:
        /*0048*/ 	.byte	0x03, 0x50
        /*004a*/ 	.short	0x0000


	//----- nvinfo : EIATTR_MAXREG_COUNT
	.align		4
        /*004c*/ 	.byte	0x03, 0x1b
        /*004e*/ 	.short	0x00ff


	//----- nvinfo : EIATTR_MERCURY_ISA_VERSION
	.align		4
        /*0050*/ 	.byte	0x03, 0x5f
        /*0052*/ 	.short	0x0101


	//----- nvinfo : EIATTR_VRC_CTA_INIT_COUNT
	.align		4
        /*0054*/ 	.byte	0x02, 0x4a
	.zero		1
	.zero		1


	//----- nvinfo : EIATTR_EXIT_INSTR_OFFSETS
	.align		4
        /*0058*/ 	.byte	0x04, 0x1c
        /*005a*/ 	.short	(.L_37 - .L_36)


	//   ....[0]....
.L_36:
        /*005c*/ 	.word	0x00000080


	//   ....[1]....
        /*0060*/ 	.word	0x00000130


	//   ....[2]....
        /*0064*/ 	.word	0x00000150


	//----- nvinfo : EIATTR_CBANK_PARAM_SIZE
	.align		4
.L_37:
        /*0068*/ 	.byte	0x03, 0x19
        /*006a*/ 	.short	0x0018


	//----- nvinfo : EIATTR_PARAM_CBANK
	.align		4
        /*006c*/ 	.byte	0x04, 0x0a
        /*006e*/ 	.short	(.L_39 - .L_38)
	.align		4
.L_38:
        /*0070*/ 	.word	index@(.nv.constant0._Z12findMinIndexPiS_ii)
        /*0074*/ 	.short	0x0380
        /*0076*/ 	.short	0x0018


	//----- nvinfo : EIATTR_SW_WAR
	.align		4
.L_39:
        /*0078*/ 	.byte	0x04, 0x36
        /*007a*/ 	.short	(.L_41 - .L_40)
.L_40:
        /*007c*/ 	.word	0x00000008
.L_41:


//--------------------- .nv.callgraph             --------------------------
	.section	.nv.callgraph,"",@"SHT_CUDA_CALLGRAPH"
	.align	4
	.sectionentsize	8
	.align		4
        /*0000*/ 	.word	0x00000000
	.align		4
        /*0004*/ 	.word	0xffffffff
	.align		4
        /*0008*/ 	.word	0x00000000
	.align		4
        /*000c*/ 	.word	0xfffffffe
	.align		4
        /*0010*/ 	.word	0x00000000
	.align		4
        /*0014*/ 	.word	0xfffffffd
	.align		4
        /*0018*/ 	.word	0x00000000
	.align		4
        /*001c*/ 	.word	0xfffffffc


//--------------------- .text._Z12swapElementsPiii --------------------------
	.section	.text._Z12swapElementsPiii,"ax",@progbits
	.align	128
        .global         _Z12swapElementsPiii
        .type           _Z12swapElementsPiii,@function
        .size           _Z12swapElementsPiii,(.L_x_2 - _Z12swapElementsPiii)
        .other          _Z12swapElementsPiii,@"STO_CUDA_ENTRY STV_DEFAULT"
_Z12swapElementsPiii:
.text._Z12swapElementsPiii:
[----:B------:R-:W-:Y:S08]  /*0000*/  LDC R1, c[0x0][0x37c] ;  /* 0x0000df00ff017b82 */ /* 0x000ff00000000800 */
[----:B------:R-:W0:Y:S01]  /*0010*/  LDC.64 R2, c[0x0][0x380] ;  /* 0x0000e000ff027b82 */ /* 0x000e220000000a00 */
[----:B------:R-:W1:Y:S07]  /*0020*/  LDCU.64 UR4, c[0x0][0x358] ;  /* 0x00006b00ff0477ac */ /* 0x000e6e0008000a00 */
[----:B------:R-:W0:Y:S02]  /*0030*/  LDC.64 R6, c[0x0][0x388] ;  /* 0x0000e200ff067b82 */ /* 0x000e240000000a00 */
[----:B0-----:R-:W-:-:S04]  /*0040*/  IMAD.WIDE R4, R7, 0x4, R2 ;  /* 0x0000000407047825 */ /* 0x001fc800078e0202 */
[----:B------:R-:W-:Y:S01]  /*0050*/  IMAD.WIDE R2, R6, 0x4, R2 ;  /* 0x0000000406027825 */ /* 0x000fe200078e0202 */
[----:B-1----:R-:W2:Y:S04]  /*0060*/  LDG.E R9, desc[UR4][R4.64] ;  /* 0x0000000404097981 */ /* 0x002ea8000c1e1900 */
[----:B------:R-:W3:Y:S04]  /*0070*/  LDG.E R7, desc[UR4][R2.64] ;  /* 0x0000000402077981 */ /* 0x000ee8000c1e1900 */
[----:B--2---:R-:W-:Y:S04]  /*0080*/  STG.E desc[UR4][R2.64], R9 ;  /* 0x0000000902007986 */ /* 0x004fe8000c101904 */
[----:B---3--:R-:W-:Y:S01]  /*0090*/  STG.E desc[UR4][R4.64], R7 ;  /* 0x0000000704007986 */ /* 0x008fe2000c101904 */
[----:B------:R-:W-:Y:S05]  /*00a0*/  EXIT ;  /* 0x000000000000794d */ /* 0x000fea0003800000 */
.L_x_0:
[----:B------:R-:W-:-:S00]  /*00b0*/  BRA `(.L_x_0) ;  /* 0xfffffffc00fc7947 */ /* 0x000fc0000383ffff */
[----:B------:R-:W-:-:S00]  /*00c0*/  NOP ;  /* 0x0000000000007918 */ /* 0x000fc00000000000 */
        /* <DEDUP_REMOVED lines=11> */
.L_x_2:


//--------------------- .text._Z12findMinIndexPiS_ii --------------------------
	.section	.text._Z12findMinIndexPiS_ii,"ax",@progbits
	.align	128
        .global         _Z12findMinIndexPiS_ii
        .type           _Z12findMinIndexPiS_ii,@function
        .size           _Z12findMinIndexPiS_ii,(.L_x_3 - _Z12findMinIndexPiS_ii)
        .other          _Z12findMinIndexPiS_ii,@"STO_CUDA_ENTRY STV_DEFAULT"
_Z12findMinIndexPiS_ii:
.text._Z12findMinIndexPiS_ii:
[----:B------:R-:W-:Y:S01]  /*0000*/  LDC R1, c[0x0][0x37c] ;  /* 0x0000df00ff017b82 */ /* 0x000fe20000000800 */
[----:B------:R-:W0:Y:S07]  /*0010*/  S2R R0, SR_TID.X ;  /* 0x0000000000007919 */ /* 0x000e2e0000002100 */
[----:B------:R-:W0:Y:S01]  /*0020*/  S2UR UR5, SR_CTAID.X ;  /* 0x00000000000579c3 */ /* 0x000e220000002500 */
[----:B------:R-:W1:Y:S07]  /*0030*/  LDCU.64 UR6, c[0x0][0x390] ;  /* 0x00007200ff0677ac */ /* 0x000e6e0008000a00 */
[----:B------:R-:W0:Y:S01]  /*0040*/  LDC R3, c[0x0][0x360] ;  /* 0x0000d800ff037b82 */ /* 0x000e220000000800 */
[----:B-1----:R-:W-:Y:S01]  /*0050*/  UIADD3 UR4, UPT, UPT, UR7, -UR6, URZ ;  /* 0x8000000607047290 */ /* 0x002fe2000fffe0ff */
[----:B0-----:R-:W-:-:S05]  /*0060*/  IMAD R0, R3, UR5, R0 ;  /* 0x0000000503007c24 */ /* 0x001fca000f8e0200 */
[----:B------:R-:W-:-:S13]  /*0070*/  ISETP.GE.AND P0, PT, R0, UR4, PT ;  /* 0x0000000400007c0c */ /* 0x000fda000bf06270 */
[----:B------:R-:W-:Y:S05]  /*0080*/  @P0 EXIT ;  /* 0x000000000000094d */ /* 0x000fea0003800000 */
[----:B------:R-:W0:Y:S01]  /*0090*/  LDC.64 R4, c[0x0][0x388] ;  /* 0x0000e200ff047b82 */ /* 0x000e220000000a00 */
[----:B------:R-:W0:Y:S07]  /*00a0*/  LDCU.64 UR4, c[0x0][0x358] ;  /* 0x00006b00ff0477ac */ /* 0x000e2e0008000a00 */
[----:B------:R-:W1:Y:S01]  /*00b0*/  LDC.64 R6, c[0x0][0x380] ;  /* 0x0000e000ff067b82 */ /* 0x000e620000000a00 */
[----:B0-----:R-:W2:Y:S01]  /*00c0*/  LDG.E R11, desc[UR4][R4.64] ;  /* 0x00000004040b7981 */ /* 0x001ea2000c1e1900 */
[----:B------:R-:W-:-:S05]  /*00d0*/  IADD3 R9, PT, PT, R0, UR6, RZ ;  /* 0x0000000600097c10 */ /* 0x000fca000fffe0ff */
[----:B-1----:R-:W-:-:S06]  /*00e0*/  IMAD.WIDE R2, R9, 0x4, R6 ;  /* 0x0000000409027825 */ /* 0x002fcc00078e0206 */
[----:B------:R-:W3:Y:S01]  /*00f0*/  LDG.E R2, desc[UR4][R2.64] ;  /* 0x0000000402027981 */ /* 0x000ee2000c1e1900 */
[----:B--2---:R-:W-:-:S06]  /*0100*/  IMAD.WIDE R6, R11, 0x4, R6 ;  /* 0x000000040b067825 */ /* 0x004fcc00078e0206 */
[----:B------:R-:W3:Y:S02]  /*0110*/  LDG.E R7, desc[UR4][R6.64] ;  /* 0x0000000406077981 */ /* 0x000ee4000c1e1900 */
[----:B---3--:R-:W-:-:S13]  /*0120*/  ISETP.GE.AND P0, PT, R2, R7, PT ;  /* 0x000000070200720c */ /* 0x008fda0003f06270 */
[----:B------:R-:W-:Y:S05]  /*0130*/  @P0 EXIT ;  /* 0x000000000000094d */ /* 0x000fea0003800000 */
[----:B------:R-:W-:Y:S01]  /*0140*/  STG.E desc[UR4][R4.64], R9 ;  /* 0x0000000904007986 */ /* 0x000fe2000c101904 */
[----:B------:R-:W-:Y:S05]  /*0150*/  EXIT ;  /* 0x000000000000794d */ /* 0x000fea0003800000 */
.L_x_1:
        /* <DEDUP_REMOVED lines=10> */
.L_x_3:


//--------------------- .nv.shared.reserved.0     --------------------------
	.section	.nv.shared.reserved.0,"aw",@nobits
	.weak		__nv_reservedSMEM_offset_0_alias
	.size		__nv_reservedSMEM_offset_0_alias, 0, 64
	.other		__nv_reservedSMEM_offset_0_alias,@"STO_CUDA_RESERVED_SHARED STV_DEFAULT"
__nv_reservedSMEM_offset_0_alias:
	.zero		0
	.zero		64


//--------------------- .nv.constant0._Z12swapElementsPiii --------------------------
	.section	.nv.constant0._Z12swapElementsPiii,"a",@progbits
	.sectionflags	@""
	.align	4
.nv.constant0._Z12swapElementsPiii:
	.zero		912


//--------------------- .nv.constant0._Z12findMinIndexPiS_ii --------------------------
	.section	.nv.constant0._Z12findMinIndexPiS_ii,"a",@progbits
	.sectionflags	@""
	.align	4
.nv.constant0._Z12findMinIndexPiS_ii:
	.zero		920


//--------------------- SYMBOLS --------------------------

	.type		.nv.reservedSmem.offset0,@object
	.size		.nv.reservedSmem.offset0,0x4
